//
// Generated by NVIDIA NVVM Compiler
//
// Compiler Build ID: CL-36424714
// Cuda compilation tools, release 13.0, V13.0.88
// Based on NVVM 20.0.0
//

.version 9.0
.target sm_100
.address_size 64

	// .globl	partialDerivatives
.const .align 4 .u32 D_INPUT_UNITS;
.const .align 4 .u32 D_HIDDEN_UNITS;
.const .align 4 .u32 D_OUTPUT_UNITS;

.visible .entry partialDerivatives(
	.param .u64 .ptr .align 1 partialDerivatives_param_0,
	.param .u64 .ptr .align 1 partialDerivatives_param_1,
	.param .u64 .ptr .align 1 partialDerivatives_param_2,
	.param .u64 .ptr .align 1 partialDerivatives_param_3
)
{


	ret;

}


// ===== COMPILED SASS (sm_100) =====

	.target	sm_100

	.elftype	@"ET_EXEC"


//--------------------- .note.nv.tkinfo           --------------------------
	.section	.note.nv.tkinfo,"",@"SHT_NOTE"
	.sectionflags	@"SHF_NOTE_NV_TKINFO"
	.tkinfo
        /*0018*/ 	.word	0x00000002
        /*0030*/ 	.string	""
        /*0030*/ 	.string	"ptxas"
        /*0030*/ 	.string	"Cuda compilation tools, release 13.0, V13.0.88"
        /*0030*/ 	.string	"Build cuda_13.0.r13.0/compiler.36424714_0"
        /*0030*/ 	.string	"-arch sm_100 -m 64 "



//--------------------- .note.nv.cuinfo           --------------------------
	.section	.note.nv.cuinfo,"",@"SHT_NOTE"
	.sectionflags	@"SHF_NOTE_NV_CUINFO"
        /*0018*/ 	.short	0x0002
        /*001a*/ 	.short	0x0064
        /*001c*/ 	.short	0x0082
	.zero		2


//--------------------- .nv.info                  --------------------------
	.section	.nv.info,"",@"SHT_CUDA_INFO"
	.align	4


	//----- nvinfo : EIATTR_REGCOUNT
	.align		4
        /*0000*/ 	.byte	0x04, 0x2f
        /*0002*/ 	.short	(.L_4 - .L_3)
	.align		4
.L_3:
        /*0004*/ 	.word	index@(partialDerivatives)
        /*0008*/ 	.word	0x00000004


	//----- nvinfo : EIATTR_FRAME_SIZE
	.align		4
.L_4:
        /*000c*/ 	.byte	0x04, 0x11
        /*000e*/ 	.short	(.L_6 - .L_5)
	.align		4
.L_5:
        /*0010*/ 	.word	index@(partialDerivatives)
        /*0014*/ 	.word	0x00000000


	//----- nvinfo : EIATTR_MIN_STACK_SIZE
	.align		4
.L_6:
        /*0018*/ 	.byte	0x04, 0x12
        /*001a*/ 	.short	(.L_8 - .L_7)
	.align		4
.L_7:
        /*001c*/ 	.word	index@(partialDerivatives)
        /*0020*/ 	.word	0x00000000
.L_8:


//--------------------- .nv.compat                --------------------------
	.section	.nv.compat,"",@"SHT_CUDA_COMPAT_INFO"
	.align	4
        /*0000*/ 	.byte	0x02, 0x09, 0x00, 0x00, 0x02, 0x02, 0x01, 0x00, 0x02, 0x05, 0x05, 0x00, 0x03, 0x07, 0x01, 0x01
        /*0010*/ 	.byte	0x02, 0x03, 0x00, 0x00, 0x02, 0x06, 0x01, 0x00, 0x04, 0x0b, 0x08, 0x00, 0x09, 0x00, 0x00, 0x00
        /*0020*/ 	.byte	0x00, 0x00, 0x00, 0x00


//--------------------- .nv.info.partialDerivatives --------------------------
	.section	.nv.info.partialDerivatives,"",@"SHT_CUDA_INFO"
	.sectionflags	@""
	.align	4


	//----- nvinfo : EIATTR_CUDA_API_VERSION
	.align		4
        /*0000*/ 	.byte	0x04, 0x37
        /*0002*/ 	.short	(.L_10 - .L_9)
.L_9:
        /*0004*/ 	.word	0x00000082


	//----- nvinfo : EIATTR_KPARAM_INFO
	.align		4
.L_10:
        /*0008*/ 	.byte	0x04, 0x17
        /*000a*/ 	.short	(.L_12 - .L_11)
.L_11:
        /*000c*/ 	.word	0x00000000
        /*0010*/ 	.short	0x0003
        /*0012*/ 	.short	0x0018
        /*0014*/ 	.byte	0x00, 0xf5, 0x21, 0x00


	//----- nvinfo : EIATTR_KPARAM_INFO
	.align		4
.L_12:
        /*0018*/ 	.byte	0x04, 0x17
        /*001a*/ 	.short	(.L_14 - .L_13)
.L_13:
        /*001c*/ 	.word	0x00000000
        /*0020*/ 	.short	0x0002
        /*0022*/ 	.short	0x0010
        /*0024*/ 	.byte	0x00, 0xf5, 0x21, 0x00


	//----- nvinfo : EIATTR_KPARAM_INFO
	.align		4
.L_14:
        /*0028*/ 	.byte	0x04, 0x17
        /*002a*/ 	.short	(.L_16 - .L_15)
.L_15:
        /*002c*/ 	.word	0x00000000
        /*0030*/ 	.short	0x0001
        /*0032*/ 	.short	0x0008
        /*0034*/ 	.byte	0x00, 0xf5, 0x21, 0x00


	//----- nvinfo : EIATTR_KPARAM_INFO
	.align		4
.L_16:
        /*0038*/ 	.byte	0x04, 0x17
        /*003a*/ 	.short	(.L_18 - .L_17)
.L_17:
        /*003c*/ 	.word	0x00000000
        /*0040*/ 	.short	0x0000
        /*0042*/ 	.short	0x0000
        /*0044*/ 	.byte	0x00, 0xf5, 0x21, 0x00


	//----- nvinfo : EIATTR_SPARSE_MMA_MASK
	.align		4
.L_18:
        /*0048*/ 	.byte	0x03, 0x50
        /*004a*/ 	.short	0x0000


	//----- nvinfo : EIATTR_MAXREG_COUNT
	.align		4
        /*004c*/ 	.byte	0x03, 0x1b
        /*004e*/ 	.short	0x00ff


	//----- nvinfo : EIATTR_MERCURY_ISA_VERSION
	.align		4
        /*0050*/ 	.byte	0x03, 0x5f
        /*0052*/ 	.short	0x0101


	//----- nvinfo : EIATTR_VRC_CTA_INIT_COUNT
	.align		4
        /*0054*/ 	.byte	0x02, 0x4a
	.zero		1
	.zero		1


	//----- nvinfo : EIATTR_EXIT_INSTR_OFFSETS
	.align		4
        /*0058*/ 	.byte	0x04, 0x1c
        /*005a*/ 	.short	(.L_20 - .L_19)


	//   ....[0]....
.L_19:
        /*005c*/ 	.word	0x00000010


	//----- nvinfo : EIATTR_CBANK_PARAM_SIZE
	.align		4
.L_20:
        /*0060*/ 	.byte	0x03, 0x19
        /*0062*/ 	.short	0x0020


	//----- nvinfo : EIATTR_PARAM_CBANK
	.align		4
        /*0064*/ 	.byte	0x04, 0x0a
        /*0066*/ 	.short	(.L_22 - .L_21)
	.align		4
.L_21:
        /*0068*/ 	.word	index@(.nv.constant0.partialDerivatives)
        /*006c*/ 	.short	0x0380
        /*006e*/ 	.short	0x0020


	//----- nvinfo : EIATTR_SW_WAR
	.align		4
.L_22:
        /*0070*/ 	.byte	0x04, 0x36
        /*0072*/ 	.short	(.L_24 - .L_23)
.L_23:
        /*0074*/ 	.word	0x00000008
.L_24:


//--------------------- .nv.callgraph             --------------------------
	.section	.nv.callgraph,"",@"SHT_CUDA_CALLGRAPH"
	.align	4
	.sectionentsize	8
	.align		4
        /*0000*/ 	.word	0x00000000
	.align		4
        /*0004*/ 	.word	0xffffffff
	.align		4
        /*0008*/ 	.word	0x00000000
	.align		4
        /*000c*/ 	.word	0xfffffffe
	.align		4
        /*0010*/ 	.word	0x00000000
	.align		4
        /*0014*/ 	.word	0xfffffffd
	.align		4
        /*0018*/ 	.word	0x00000000
	.align		4
        /*001c*/ 	.word	0xfffffffc


//--------------------- .nv.constant3             --------------------------
	.section	.nv.constant3,"a",@progbits
	.align	4
.nv.constant3:
	.type		D_INPUT_UNITS,@object
	.size		D_INPUT_UNITS,(D_HIDDEN_UNITS - D_INPUT_UNITS)
D_INPUT_UNITS:
	.zero		4
	.type		D_HIDDEN_UNITS,@object
	.size		D_HIDDEN_UNITS,(D_OUTPUT_UNITS - D_HIDDEN_UNITS)
D_HIDDEN_UNITS:
	.zero		4
	.type		D_OUTPUT_UNITS,@object
	.size		D_OUTPUT_UNITS,(.L_2 - D_OUTPUT_UNITS)
D_OUTPUT_UNITS:
	.zero		4
.L_2:


//--------------------- .text.partialDerivatives  --------------------------
	.section	.text.partialDerivatives,"ax",@progbits
	.align	128
        .global         partialDerivatives
        .type           partialDerivatives,@function
        .size           partialDerivatives,(.L_x_1 - partialDerivatives)
        .other          partialDerivatives,@"STO_CUDA_ENTRY STV_DEFAULT"
partialDerivatives:
.text.partialDerivatives:
[----:B------:R-:W-:Y:S01]  /*0000*/  LDC R1, c[0x0][0x37c] ;  /* 0x0000df00ff017b82 */ /* 0x000fe20000000800 */
[----:B------:R-:W-:Y:S05]  /*0010*/  EXIT ;  /* 0x000000000000794d */ /* 0x000fea0003800000 */
.L_x_0:
[----:B------:R-:W-:-:S00]  /*0020*/  BRA `(.L_x_0) ;  /* 0xfffffffc00fc7947 */ /* 0x000fc0000383ffff */
[----:B------:R-:W-:-:S00]  /*0030*/  NOP ;  /* 0x0000000000007918 */ /* 0x000fc00000000000 */
        /* <DEDUP_REMOVED lines=12> */
.L_x_1:


//--------------------- .nv.shared.reserved.0     --------------------------
	.section	.nv.shared.reserved.0,"aw",@nobits
	.weak		__nv_reservedSMEM_offset_0_alias
	.size		__nv_reservedSMEM_offset_0_alias, 0, 64
	.other		__nv_reservedSMEM_offset_0_alias,@"STO_CUDA_RESERVED_SHARED STV_DEFAULT"
__nv_reservedSMEM_offset_0_alias:
	.zero		0
	.zero		64


//--------------------- .nv.constant0.partialDerivatives --------------------------
	.section	.nv.constant0.partialDerivatives,"a",@progbits
	.sectionflags	@""
	.align	4
.nv.constant0.partialDerivatives:
	.zero		928


//--------------------- SYMBOLS --------------------------

	.type		.nv.reservedSmem.offset0,@object
	.size		.nv.reservedSmem.offset0,0x4
